//
// Generated by NVIDIA NVVM Compiler
//
// Compiler Build ID: CL-36424714
// Cuda compilation tools, release 13.0, V13.0.88
// Based on NVVM 20.0.0
//

.version 9.0
.target sm_100
.address_size 64

	// .globl	_Z12gpuhellowordv
.extern .func  (.param .b32 func_retval0) vprintf
(
	.param .b64 vprintf_param_0,
	.param .b64 vprintf_param_1
)
;
.global .align 1 .b8 $str[22] = {72, 101, 108, 108, 111, 32, 87, 111, 114, 108, 100, 32, 102, 114, 111, 109, 32, 71, 80, 85, 10};

.visible .entry _Z12gpuhellowordv()
{
	.reg .b32 	%r<3>;
	.reg .b64 	%rd<3>;

	mov.u64 	%rd1, $str;
	cvta.global.u64 	%rd2, %rd1;
	{ // callseq 0, 0
	.param .b64 param0;
	st.param.b64 	[param0], %rd2;
	.param .b64 param1;
	st.param.b64 	[param1], 0;
	.param .b32 retval0;
	call.uni (retval0), 
	vprintf, 
	(
	param0, 
	param1
	);
	ld.param.b32 	%r1, [retval0];
	} // callseq 0
	ret;

}


// ===== COMPILED SASS (sm_100) =====

	.target	sm_100

	.elftype	@"ET_EXEC"


//--------------------- .note.nv.tkinfo           --------------------------
	.section	.note.nv.tkinfo,"",@"SHT_NOTE"
	.sectionflags	@"SHF_NOTE_NV_TKINFO"
	.tkinfo
        /*0018*/ 	.word	0x00000002
        /*0030*/ 	.string	""
        /*0030*/ 	.string	"ptxas"
        /*0030*/ 	.string	"Cuda compilation tools, release 13.0, V13.0.88"
        /*0030*/ 	.string	"Build cuda_13.0.r13.0/compiler.36424714_0"
        /*0030*/ 	.string	"-arch sm_100 -m 64 "



//--------------------- .note.nv.cuinfo           --------------------------
	.section	.note.nv.cuinfo,"",@"SHT_NOTE"
	.sectionflags	@"SHF_NOTE_NV_CUINFO"
        /*0018*/ 	.short	0x0002
        /*001a*/ 	.short	0x0064
        /*001c*/ 	.short	0x0082
	.zero		2


//--------------------- .nv.info                  --------------------------
	.section	.nv.info,"",@"SHT_CUDA_INFO"
	.align	4


	//----- nvinfo : EIATTR_REGCOUNT
	.align		4
        /*0000*/ 	.byte	0x04, 0x2f
        /*0002*/ 	.short	(.L_2 - .L_1)
	.align		4
.L_1:
        /*0004*/ 	.word	index@(_Z12gpuhellowordv)
        /*0008*/ 	.word	0x00000018


	//----- nvinfo : EIATTR_FRAME_SIZE
	.align		4
.L_2:
        /*000c*/ 	.byte	0x04, 0x11
        /*000e*/ 	.short	(.L_4 - .L_3)
	.align		4
.L_3:
        /*0010*/ 	.word	index@(_Z12gpuhellowordv)
        /*0014*/ 	.word	0x00000000


	//----- nvinfo : EIATTR_MIN_STACK_SIZE
	.align		4
.L_4:
        /*0018*/ 	.byte	0x04, 0x12
        /*001a*/ 	.short	(.L_6 - .L_5)
	.align		4
.L_5:
        /*001c*/ 	.word	index@(_Z12gpuhellowordv)
        /*0020*/ 	.word	0x00000000
.L_6:


//--------------------- .nv.compat                --------------------------
	.section	.nv.compat,"",@"SHT_CUDA_COMPAT_INFO"
	.align	4
        /*0000*/ 	.byte	0x02, 0x09, 0x00, 0x00, 0x02, 0x02, 0x01, 0x00, 0x02, 0x05, 0x05, 0x00, 0x03, 0x07, 0x01, 0x01
        /*0010*/ 	.byte	0x02, 0x03, 0x00, 0x00, 0x02, 0x06, 0x01, 0x00, 0x04, 0x0b, 0x08, 0x00, 0x09, 0x00, 0x00, 0x00
        /*0020*/ 	.byte	0x00, 0x00, 0x00, 0x00


//--------------------- .nv.info._Z12gpuhellowordv --------------------------
	.section	.nv.info._Z12gpuhellowordv,"",@"SHT_CUDA_INFO"
	.sectionflags	@""
	.align	4


	//----- nvinfo : EIATTR_CUDA_API_VERSION
	.align		4
        /*0000*/ 	.byte	0x04, 0x37
        /*0002*/ 	.short	(.L_8 - .L_7)
.L_7:
        /*0004*/ 	.word	0x00000082


	//----- nvinfo : EIATTR_SPARSE_MMA_MASK
	.align		4
.L_8:
        /*0008*/ 	.byte	0x03, 0x50
        /*000a*/ 	.short	0x0000


	//----- nvinfo : EIATTR_MAXREG_COUNT
	.align		4
        /*000c*/ 	.byte	0x03, 0x1b
        /*000e*/ 	.short	0x00ff


	//----- nvinfo : EIATTR_EXTERNS
	.align		4
        /*0010*/ 	.byte	0x04, 0x0f
        /*0012*/ 	.short	(.L_10 - .L_9)


	//   ....[0]....
	.align		4
.L_9:
        /*0014*/ 	.word	index@(vprintf)


	//----- nvinfo : EIATTR_MERCURY_ISA_VERSION
	.align		4
.L_10:
        /*0018*/ 	.byte	0x03, 0x5f
        /*001a*/ 	.short	0x0101


	//----- nvinfo : EIATTR_VRC_CTA_INIT_COUNT
	.align		4
        /*001c*/ 	.byte	0x02, 0x4a
	.zero		1
	.zero		1


	//----- nvinfo : EIATTR_SYSCALL_OFFSETS
	.align		4
        /*0020*/ 	.byte	0x04, 0x46
        /*0022*/ 	.short	(.L_12 - .L_11)


	//   ....[0]....
.L_11:
        /*0024*/ 	.word	0x00000080


	//----- nvinfo : EIATTR_EXIT_INSTR_OFFSETS
	.align		4
.L_12:
        /*0028*/ 	.byte	0x04, 0x1c
        /*002a*/ 	.short	(.L_14 - .L_13)


	//   ....[0]....
.L_13:
        /*002c*/ 	.word	0x00000090


	//----- nvinfo : EIATTR_SW_WAR
	.align		4
.L_14:
        /*0030*/ 	.byte	0x04, 0x36
        /*0032*/ 	.short	(.L_16 - .L_15)
.L_15:
        /*0034*/ 	.word	0x00000008
.L_16:


//--------------------- .nv.callgraph             --------------------------
	.section	.nv.callgraph,"",@"SHT_CUDA_CALLGRAPH"
	.align	4
	.sectionentsize	8
	.align		4
        /*0000*/ 	.word	0x00000000
	.align		4
        /*0004*/ 	.word	0xffffffff
	.align		4
        /*0008*/ 	.word	index@(_Z12gpuhellowordv)
	.align		4
        /*000c*/ 	.word	index@(vprintf)
	.align		4
        /*0010*/ 	.word	0x00000000
	.align		4
        /*0014*/ 	.word	0xfffffffe
	.align		4
        /*0018*/ 	.word	0x00000000
	.align		4
        /*001c*/ 	.word	0xfffffffd
	.align		4
        /*0020*/ 	.word	0x00000000
	.align		4
        /*0024*/ 	.word	0xfffffffc


//--------------------- .nv.constant4             --------------------------
	.section	.nv.constant4,"a",@progbits
	.align	8
	.align		8
.nv.constant4:
        /*0000*/ 	.dword	vprintf
	.align		8
        /*0008*/ 	.dword	$str


//--------------------- .text._Z12gpuhellowordv   --------------------------
	.section	.text._Z12gpuhellowordv,"ax",@progbits
	.align	128
        .global         _Z12gpuhellowordv
        .type           _Z12gpuhellowordv,@function
        .size           _Z12gpuhellowordv,(.L_x_2 - _Z12gpuhellowordv)
        .other          _Z12gpuhellowordv,@"STO_CUDA_ENTRY STV_DEFAULT"
_Z12gpuhellowordv:
.text._Z12gpuhellowordv:
[----:B------:R-:W0:Y:S01]  /*0000*/  LDC R1, c[0x0][0x37c] ;  /* 0x0000df00ff017b82 */ /* 0x000e220000000800 */
[----:B------:R-:W-:Y:S01]  /*0010*/  MOV R0, 0x0 ;  /* 0x0000000000007802 */ /* 0x000fe20000000f00 */
[----:B------:R-:W1:Y:S01]  /*0020*/  LDCU.64 UR4, c[0x4][0x8] ;  /* 0x01000100ff0477ac */ /* 0x000e620008000a00 */
[----:B------:R-:W-:-:S05]  /*0030*/  CS2R R6, SRZ ;  /* 0x0000000000067805 */ /* 0x000fca000001ff00 */
[----:B------:R2:W3:Y:S01]  /*0040*/  LDC.64 R2, c[0x4][R0] ;  /* 0x0100000000027b82 */ /* 0x0004e20000000a00 */
[----:B-1----:R-:W-:Y:S02]  /*0050*/  IMAD.U32 R4, RZ, RZ, UR4 ;  /* 0x00000004ff047e24 */ /* 0x002fe4000f8e00ff */
[----:B--2---:R-:W-:-:S07]  /*0060*/  IMAD.U32 R5, RZ, RZ, UR5 ;  /* 0x00000005ff057e24 */ /* 0x004fce000f8e00ff */
[----:B------:R-:W-:-:S07]  /*0070*/  LEPC R20, `(.L_x_0) ;  /* 0x000000001014794e */ /* 0x000fce0000000000 */
[----:B0--3--:R-:W-:Y:S05]  /*0080*/  CALL.ABS.NOINC R2 ;  /* 0x0000000002007343 */ /* 0x009fea0003c00000 */
.L_x_0:
[----:B------:R-:W-:Y:S05]  /*0090*/  EXIT ;  /* 0x000000000000794d */ /* 0x000fea0003800000 */
.L_x_1:
[----:B------:R-:W-:-:S00]  /*00a0*/  BRA `(.L_x_1) ;  /* 0xfffffffc00fc7947 */ /* 0x000fc0000383ffff */
[----:B------:R-:W-:-:S00]  /*00b0*/  NOP ;  /* 0x0000000000007918 */ /* 0x000fc00000000000 */
        /* <DEDUP_REMOVED lines=12> */
.L_x_2:


//--------------------- .nv.global.init           --------------------------
	.section	.nv.global.init,"aw",@progbits
.nv.global.init:
	.type		$str,@object
	.size		$str,(.L_0 - $str)
$str:
        /*0000*/ 	.byte	0x48, 0x65, 0x6c, 0x6c, 0x6f, 0x20, 0x57, 0x6f, 0x72, 0x6c, 0x64, 0x20, 0x66, 0x72, 0x6f, 0x6d
        /*0010*/ 	.byte	0x20, 0x47, 0x50, 0x55, 0x0a, 0x00
.L_0:


//--------------------- .nv.shared.reserved.0     --------------------------
	.section	.nv.shared.reserved.0,"aw",@nobits
	.weak		__nv_reservedSMEM_offset_0_alias
	.size		__nv_reservedSMEM_offset_0_alias, 0, 64
	.other		__nv_reservedSMEM_offset_0_alias,@"STO_CUDA_RESERVED_SHARED STV_DEFAULT"
__nv_reservedSMEM_offset_0_alias:
	.zero		0
	.zero		64


//--------------------- .nv.constant0._Z12gpuhellowordv --------------------------
	.section	.nv.constant0._Z12gpuhellowordv,"a",@progbits
	.sectionflags	@""
	.align	4
.nv.constant0._Z12gpuhellowordv:
	.zero		896


//--------------------- SYMBOLS --------------------------

	.type		.nv.reservedSmem.offset0,@object
	.size		.nv.reservedSmem.offset0,0x4
	.type		vprintf,@function
